//
// Generated by NVIDIA NVVM Compiler
//
// Compiler Build ID: CL-36424714
// Cuda compilation tools, release 13.0, V13.0.88
// Based on NVVM 20.0.0
//

.version 9.0
.target sm_100
.address_size 64

	// .globl	_Z9matrixMulPfS_S_iii

.visible .entry _Z9matrixMulPfS_S_iii(
	.param .u64 .ptr .align 1 _Z9matrixMulPfS_S_iii_param_0,
	.param .u64 .ptr .align 1 _Z9matrixMulPfS_S_iii_param_1,
	.param .u64 .ptr .align 1 _Z9matrixMulPfS_S_iii_param_2,
	.param .u32 _Z9matrixMulPfS_S_iii_param_3,
	.param .u32 _Z9matrixMulPfS_S_iii_param_4,
	.param .u32 _Z9matrixMulPfS_S_iii_param_5
)
{
	.reg .b32 	%r<5>;
	.reg .b32 	%f<13>;
	.reg .b64 	%rd<13>;

	ld.param.u64 	%rd1, [_Z9matrixMulPfS_S_iii_param_0];
	ld.param.u64 	%rd2, [_Z9matrixMulPfS_S_iii_param_1];
	ld.param.u64 	%rd3, [_Z9matrixMulPfS_S_iii_param_2];
	mov.u32 	%r1, %tid.y;
	shl.b32 	%r2, %r1, 2;
	mov.u32 	%r3, %tid.x;
	cvta.to.global.u64 	%rd4, %rd1;
	cvta.to.global.u64 	%rd5, %rd2;
	mul.wide.u32 	%rd6, %r2, 4;
	add.s64 	%rd7, %rd4, %rd6;
	ld.global.f32 	%f1, [%rd7];
	mul.wide.u32 	%rd8, %r3, 4;
	add.s64 	%rd9, %rd5, %rd8;
	ld.global.f32 	%f2, [%rd9];
	fma.rn.f32 	%f3, %f1, %f2, 0f00000000;
	ld.global.f32 	%f4, [%rd7+4];
	ld.global.f32 	%f5, [%rd9+12];
	fma.rn.f32 	%f6, %f4, %f5, %f3;
	ld.global.f32 	%f7, [%rd7+8];
	ld.global.f32 	%f8, [%rd9+24];
	fma.rn.f32 	%f9, %f7, %f8, %f6;
	ld.global.f32 	%f10, [%rd7+12];
	ld.global.f32 	%f11, [%rd9+36];
	fma.rn.f32 	%f12, %f10, %f11, %f9;
	cvta.to.global.u64 	%rd10, %rd3;
	mad.lo.s32 	%r4, %r1, 3, %r3;
	mul.wide.u32 	%rd11, %r4, 4;
	add.s64 	%rd12, %rd10, %rd11;
	st.global.f32 	[%rd12], %f12;
	ret;

}


// ===== COMPILED SASS (sm_100) =====

	.target	sm_100

	.elftype	@"ET_EXEC"


//--------------------- .note.nv.tkinfo           --------------------------
	.section	.note.nv.tkinfo,"",@"SHT_NOTE"
	.sectionflags	@"SHF_NOTE_NV_TKINFO"
	.tkinfo
        /*0018*/ 	.word	0x00000002
        /*0030*/ 	.string	""
        /*0030*/ 	.string	"ptxas"
        /*0030*/ 	.string	"Cuda compilation tools, release 13.0, V13.0.88"
        /*0030*/ 	.string	"Build cuda_13.0.r13.0/compiler.36424714_0"
        /*0030*/ 	.string	"-arch sm_100 -m 64 "



//--------------------- .note.nv.cuinfo           --------------------------
	.section	.note.nv.cuinfo,"",@"SHT_NOTE"
	.sectionflags	@"SHF_NOTE_NV_CUINFO"
        /*0018*/ 	.short	0x0002
        /*001a*/ 	.short	0x0064
        /*001c*/ 	.short	0x0082
	.zero		2


//--------------------- .nv.info                  --------------------------
	.section	.nv.info,"",@"SHT_CUDA_INFO"
	.align	4


	//----- nvinfo : EIATTR_REGCOUNT
	.align		4
        /*0000*/ 	.byte	0x04, 0x2f
        /*0002*/ 	.short	(.L_1 - .L_0)
	.align		4
.L_0:
        /*0004*/ 	.word	index@(_Z9matrixMulPfS_S_iii)
        /*0008*/ 	.word	0x00000014


	//----- nvinfo : EIATTR_FRAME_SIZE
	.align		4
.L_1:
        /*000c*/ 	.byte	0x04, 0x11
        /*000e*/ 	.short	(.L_3 - .L_2)
	.align		4
.L_2:
        /*0010*/ 	.word	index@(_Z9matrixMulPfS_S_iii)
        /*0014*/ 	.word	0x00000000


	//----- nvinfo : EIATTR_MIN_STACK_SIZE
	.align		4
.L_3:
        /*0018*/ 	.byte	0x04, 0x12
        /*001a*/ 	.short	(.L_5 - .L_4)
	.align		4
.L_4:
        /*001c*/ 	.word	index@(_Z9matrixMulPfS_S_iii)
        /*0020*/ 	.word	0x00000000
.L_5:


//--------------------- .nv.compat                --------------------------
	.section	.nv.compat,"",@"SHT_CUDA_COMPAT_INFO"
	.align	4
        /*0000*/ 	.byte	0x02, 0x09, 0x00, 0x00, 0x02, 0x02, 0x01, 0x00, 0x02, 0x05, 0x05, 0x00, 0x03, 0x07, 0x01, 0x01
        /*0010*/ 	.byte	0x02, 0x03, 0x00, 0x00, 0x02, 0x06, 0x01, 0x00, 0x04, 0x0b, 0x08, 0x00, 0x09, 0x00, 0x00, 0x00
        /*0020*/ 	.byte	0x00, 0x00, 0x00, 0x00


//--------------------- .nv.info._Z9matrixMulPfS_S_iii --------------------------
	.section	.nv.info._Z9matrixMulPfS_S_iii,"",@"SHT_CUDA_INFO"
	.sectionflags	@""
	.align	4


	//----- nvinfo : EIATTR_CUDA_API_VERSION
	.align		4
        /*0000*/ 	.byte	0x04, 0x37
        /*0002*/ 	.short	(.L_7 - .L_6)
.L_6:
        /*0004*/ 	.word	0x00000082


	//----- nvinfo : EIATTR_KPARAM_INFO
	.align		4
.L_7:
        /*0008*/ 	.byte	0x04, 0x17
        /*000a*/ 	.short	(.L_9 - .L_8)
.L_8:
        /*000c*/ 	.word	0x00000000
        /*0010*/ 	.short	0x0005
        /*0012*/ 	.short	0x0020
        /*0014*/ 	.byte	0x00, 0xf0, 0x11, 0x00


	//----- nvinfo : EIATTR_KPARAM_INFO
	.align		4
.L_9:
        /*0018*/ 	.byte	0x04, 0x17
        /*001a*/ 	.short	(.L_11 - .L_10)
.L_10:
        /*001c*/ 	.word	0x00000000
        /*0020*/ 	.short	0x0004
        /*0022*/ 	.short	0x001c
        /*0024*/ 	.byte	0x00, 0xf0, 0x11, 0x00


	//----- nvinfo : EIATTR_KPARAM_INFO
	.align		4
.L_11:
        /*0028*/ 	.byte	0x04, 0x17
        /*002a*/ 	.short	(.L_13 - .L_12)
.L_12:
        /*002c*/ 	.word	0x00000000
        /*0030*/ 	.short	0x0003
        /*0032*/ 	.short	0x0018
        /*0034*/ 	.byte	0x00, 0xf0, 0x11, 0x00


	//----- nvinfo : EIATTR_KPARAM_INFO
	.align		4
.L_13:
        /*0038*/ 	.byte	0x04, 0x17
        /*003a*/ 	.short	(.L_15 - .L_14)
.L_14:
        /*003c*/ 	.word	0x00000000
        /*0040*/ 	.short	0x0002
        /*0042*/ 	.short	0x0010
        /*0044*/ 	.byte	0x00, 0xf5, 0x21, 0x00


	//----- nvinfo : EIATTR_KPARAM_INFO
	.align		4
.L_15:
        /*0048*/ 	.byte	0x04, 0x17
        /*004a*/ 	.short	(.L_17 - .L_16)
.L_16:
        /*004c*/ 	.word	0x00000000
        /*0050*/ 	.short	0x0001
        /*0052*/ 	.short	0x0008
        /*0054*/ 	.byte	0x00, 0xf5, 0x21, 0x00


	//----- nvinfo : EIATTR_KPARAM_INFO
	.align		4
.L_17:
        /*0058*/ 	.byte	0x04, 0x17
        /*005a*/ 	.short	(.L_19 - .L_18)
.L_18:
        /*005c*/ 	.word	0x00000000
        /*0060*/ 	.short	0x0000
        /*0062*/ 	.short	0x0000
        /*0064*/ 	.byte	0x00, 0xf5, 0x21, 0x00


	//----- nvinfo : EIATTR_SPARSE_MMA_MASK
	.align		4
.L_19:
        /*0068*/ 	.byte	0x03, 0x50
        /*006a*/ 	.short	0x0000


	//----- nvinfo : EIATTR_MAXREG_COUNT
	.align		4
        /*006c*/ 	.byte	0x03, 0x1b
        /*006e*/ 	.short	0x00ff


	//----- nvinfo : EIATTR_MERCURY_ISA_VERSION
	.align		4
        /*0070*/ 	.byte	0x03, 0x5f
        /*0072*/ 	.short	0x0101


	//----- nvinfo : EIATTR_VRC_CTA_INIT_COUNT
	.align		4
        /*0074*/ 	.byte	0x02, 0x4a
	.zero		1
	.zero		1


	//----- nvinfo : EIATTR_EXIT_INSTR_OFFSETS
	.align		4
        /*0078*/ 	.byte	0x04, 0x1c
        /*007a*/ 	.short	(.L_21 - .L_20)


	//   ....[0]....
.L_20:
        /*007c*/ 	.word	0x00000190


	//----- nvinfo : EIATTR_CBANK_PARAM_SIZE
	.align		4
.L_21:
        /*0080*/ 	.byte	0x03, 0x19
        /*0082*/ 	.short	0x0024


	//----- nvinfo : EIATTR_PARAM_CBANK
	.align		4
        /*0084*/ 	.byte	0x04, 0x0a
        /*0086*/ 	.short	(.L_23 - .L_22)
	.align		4
.L_22:
        /*0088*/ 	.word	index@(.nv.constant0._Z9matrixMulPfS_S_iii)
        /*008c*/ 	.short	0x0380
        /*008e*/ 	.short	0x0024


	//----- nvinfo : EIATTR_SW_WAR
	.align		4
.L_23:
        /*0090*/ 	.byte	0x04, 0x36
        /*0092*/ 	.short	(.L_25 - .L_24)
.L_24:
        /*0094*/ 	.word	0x00000008
.L_25:


//--------------------- .nv.callgraph             --------------------------
	.section	.nv.callgraph,"",@"SHT_CUDA_CALLGRAPH"
	.align	4
	.sectionentsize	8
	.align		4
        /*0000*/ 	.word	0x00000000
	.align		4
        /*0004*/ 	.word	0xffffffff
	.align		4
        /*0008*/ 	.word	0x00000000
	.align		4
        /*000c*/ 	.word	0xfffffffe
	.align		4
        /*0010*/ 	.word	0x00000000
	.align		4
        /*0014*/ 	.word	0xfffffffd
	.align		4
        /*0018*/ 	.word	0x00000000
	.align		4
        /*001c*/ 	.word	0xfffffffc


//--------------------- .text._Z9matrixMulPfS_S_iii --------------------------
	.section	.text._Z9matrixMulPfS_S_iii,"ax",@progbits
	.align	128
        .global         _Z9matrixMulPfS_S_iii
        .type           _Z9matrixMulPfS_S_iii,@function
        .size           _Z9matrixMulPfS_S_iii,(.L_x_1 - _Z9matrixMulPfS_S_iii)
        .other          _Z9matrixMulPfS_S_iii,@"STO_CUDA_ENTRY STV_DEFAULT"
_Z9matrixMulPfS_S_iii:
.text._Z9matrixMulPfS_S_iii:
[----:B------:R-:W-:Y:S01]  /*0000*/  LDC R1, c[0x0][0x37c] ;  /* 0x0000df00ff017b82 */ /* 0x000fe20000000800 */
[----:B------:R-:W0:Y:S07]  /*0010*/  S2R R14, SR_TID.Y ;  /* 0x00000000000e7919 */ /* 0x000e2e0000002200 */
[----:B------:R-:W1:Y:S01]  /*0020*/  LDC.64 R6, c[0x0][0x388] ;  /* 0x0000e200ff067b82 */ /* 0x000e620000000a00 */
[----:B------:R-:W2:Y:S01]  /*0030*/  LDCU.64 UR4, c[0x0][0x358] ;  /* 0x00006b00ff0477ac */ /* 0x000ea20008000a00 */
[----:B------:R-:W1:Y:S06]  /*0040*/  S2R R17, SR_TID.X ;  /* 0x0000000000117919 */ /* 0x000e6c0000002100 */
[----:B------:R-:W3:Y:S01]  /*0050*/  LDC.64 R4, c[0x0][0x380] ;  /* 0x0000e000ff047b82 */ /* 0x000ee20000000a00 */
[----:B0-----:R-:W-:Y:S01]  /*0060*/  SHF.L.U32 R3, R14, 0x2, RZ ;  /* 0x000000020e037819 */ /* 0x001fe200000006ff */
[----:B-1----:R-:W-:-:S04]  /*0070*/  IMAD.WIDE.U32 R6, R17, 0x4, R6 ;  /* 0x0000000411067825 */ /* 0x002fc800078e0006 */
[----:B---3--:R-:W-:Y:S01]  /*0080*/  IMAD.WIDE.U32 R4, R3, 0x4, R4 ;  /* 0x0000000403047825 */ /* 0x008fe200078e0004 */
[----:B--2---:R-:W2:Y:S01]  /*0090*/  LDG.E R9, desc[UR4][R6.64] ;  /* 0x0000000406097981 */ /* 0x004ea2000c1e1900 */
[----:B------:R-:W0:Y:S03]  /*00a0*/  LDC.64 R2, c[0x0][0x390] ;  /* 0x0000e400ff027b82 */ /* 0x000e260000000a00 */
[----:B------:R-:W2:Y:S04]  /*00b0*/  LDG.E R0, desc[UR4][R4.64] ;  /* 0x0000000404007981 */ /* 0x000ea8000c1e1900 */
[----:B------:R-:W3:Y:S04]  /*00c0*/  LDG.E R8, desc[UR4][R6.64+0xc] ;  /* 0x00000c0406087981 */ /* 0x000ee8000c1e1900 */
[----:B------:R-:W3:Y:S04]  /*00d0*/  LDG.E R11, desc[UR4][R4.64+0x4] ;  /* 0x00000404040b7981 */ /* 0x000ee8000c1e1900 */
[----:B------:R-:W4:Y:S04]  /*00e0*/  LDG.E R10, desc[UR4][R6.64+0x18] ;  /* 0x00001804060a7981 */ /* 0x000f28000c1e1900 */
[----:B------:R-:W4:Y:S04]  /*00f0*/  LDG.E R13, desc[UR4][R4.64+0x8] ;  /* 0x00000804040d7981 */ /* 0x000f28000c1e1900 */
[----:B------:R-:W5:Y:S04]  /*0100*/  LDG.E R15, desc[UR4][R4.64+0xc] ;  /* 0x00000c04040f7981 */ /* 0x000f68000c1e1900 */
[----:B------:R-:W5:Y:S01]  /*0110*/  LDG.E R12, desc[UR4][R6.64+0x24] ;  /* 0x00002404060c7981 */ /* 0x000f62000c1e1900 */
[----:B--2---:R-:W-:Y:S01]  /*0120*/  FFMA R0, R0, R9, RZ ;  /* 0x0000000900007223 */ /* 0x004fe200000000ff */
[----:B------:R-:W-:-:S04]  /*0130*/  IMAD R9, R14, 0x3, R17 ;  /* 0x000000030e097824 */ /* 0x000fc800078e0211 */
[----:B0-----:R-:W-:-:S04]  /*0140*/  IMAD.WIDE.U32 R2, R9, 0x4, R2 ;  /* 0x0000000409027825 */ /* 0x001fc800078e0002 */
[----:B---3--:R-:W-:-:S04]  /*0150*/  FFMA R0, R11, R8, R0 ;  /* 0x000000080b007223 */ /* 0x008fc80000000000 */
[----:B----4-:R-:W-:-:S04]  /*0160*/  FFMA R0, R13, R10, R0 ;  /* 0x0000000a0d007223 */ /* 0x010fc80000000000 */
[----:B-----5:R-:W-:-:S05]  /*0170*/  FFMA R15, R15, R12, R0 ;  /* 0x0000000c0f0f7223 */ /* 0x020fca0000000000 */
[----:B------:R-:W-:Y:S01]  /*0180*/  STG.E desc[UR4][R2.64], R15 ;  /* 0x0000000f02007986 */ /* 0x000fe2000c101904 */
[----:B------:R-:W-:Y:S05]  /*0190*/  EXIT ;  /* 0x000000000000794d */ /* 0x000fea0003800000 */
.L_x_0:
[----:B------:R-:W-:-:S00]  /*01a0*/  BRA `(.L_x_0) ;  /* 0xfffffffc00fc7947 */ /* 0x000fc0000383ffff */
[----:B------:R-:W-:-:S00]  /*01b0*/  NOP ;  /* 0x0000000000007918 */ /* 0x000fc00000000000 */
        /* <DEDUP_REMOVED lines=12> */
.L_x_1:


//--------------------- .nv.shared.reserved.0     --------------------------
	.section	.nv.shared.reserved.0,"aw",@nobits
	.weak		__nv_reservedSMEM_offset_0_alias
	.size		__nv_reservedSMEM_offset_0_alias, 0, 64
	.other		__nv_reservedSMEM_offset_0_alias,@"STO_CUDA_RESERVED_SHARED STV_DEFAULT"
__nv_reservedSMEM_offset_0_alias:
	.zero		0
	.zero		64


//--------------------- .nv.constant0._Z9matrixMulPfS_S_iii --------------------------
	.section	.nv.constant0._Z9matrixMulPfS_S_iii,"a",@progbits
	.sectionflags	@""
	.align	4
.nv.constant0._Z9matrixMulPfS_S_iii:
	.zero		932


//--------------------- SYMBOLS --------------------------

	.type		.nv.reservedSmem.offset0,@object
	.size		.nv.reservedSmem.offset0,0x4
